	.headerflags	@"EF_CUDA_TEXMODE_UNIFIED EF_CUDA_64BIT_ADDRESS EF_CUDA_ACCELERATORS EF_CUDA_SM90 EF_CUDA_VIRTUAL_SM(EF_CUDA_SM90)"
	.elftype	@"ET_EXEC"


//--------------------- .nv.info                  --------------------------
	.section	.nv.info,"",@"SHT_CUDA_INFO"
	.align	4


	//----- nvinfo : EIATTR_REGCOUNT
	.align		4
        /*0000*/ 	.byte	0x04, 0x2f
        /*0002*/ 	.short	(.L_3 - .L_2)
	.align		4
.L_2:
        /*0004*/ 	.word	index@(triton_poi_fused__native_batch_norm_legit_no_training_relu_17)
        /*0008*/ 	.word	0x00000011


	//----- nvinfo : EIATTR_MIN_STACK_SIZE
	.align		4
.L_3:
        /*000c*/ 	.byte	0x04, 0x12
        /*000e*/ 	.short	(.L_5 - .L_4)
	.align		4
.L_4:
        /*0010*/ 	.word	index@(triton_poi_fused__native_batch_norm_legit_no_training_relu_17)
        /*0014*/ 	.word	0x00000000


	//----- nvinfo : EIATTR_FRAME_SIZE
	.align		4
.L_5:
        /*0018*/ 	.byte	0x04, 0x11
        /*001a*/ 	.short	(.L_7 - .L_6)
	.align		4
.L_6:
        /*001c*/ 	.word	index@(triton_poi_fused__native_batch_norm_legit_no_training_relu_17)
        /*0020*/ 	.word	0x00000000


	//----- nvinfo : EIATTR_MIN_STACK_SIZE
	.align		4
.L_7:
        /*0024*/ 	.byte	0x04, 0x12
        /*0026*/ 	.short	(.L_9 - .L_8)
	.align		4
.L_8:
        /*0028*/ 	.word	index@(triton_poi_fused__native_batch_norm_legit_no_training_relu_17)
        /*002c*/ 	.word	0x00000000
.L_9:


//--------------------- .nv.info.triton_poi_fused__native_batch_norm_legit_no_training_relu_17 --------------------------
	.section	.nv.info.triton_poi_fused__native_batch_norm_legit_no_training_relu_17,"",@"SHT_CUDA_INFO"
	.sectionflags	@""
	.align	4


	//----- nvinfo : EIATTR_CUDA_API_VERSION
	.align		4
        /*0000*/ 	.byte	0x04, 0x37
        /*0002*/ 	.short	(.L_11 - .L_10)
.L_10:
        /*0004*/ 	.word	0x0000007c


	//----- nvinfo : EIATTR_KPARAM_INFO
	.align		4
.L_11:
        /*0008*/ 	.byte	0x04, 0x17
        /*000a*/ 	.short	(.L_13 - .L_12)
.L_12:
        /*000c*/ 	.word	0x00000000
        /*0010*/ 	.short	0x0006
        /*0012*/ 	.short	0x0030
        /*0014*/ 	.byte	0x00, 0xf0, 0x11, 0x00


	//----- nvinfo : EIATTR_KPARAM_INFO
	.align		4
.L_13:
        /*0018*/ 	.byte	0x04, 0x17
        /*001a*/ 	.short	(.L_15 - .L_14)
.L_14:
        /*001c*/ 	.word	0x00000000
        /*0020*/ 	.short	0x0005
        /*0022*/ 	.short	0x0028
        /*0024*/ 	.byte	0x00, 0xf4, 0x21, 0x00


	//----- nvinfo : EIATTR_KPARAM_INFO
	.align		4
.L_15:
        /*0028*/ 	.byte	0x04, 0x17
        /*002a*/ 	.short	(.L_17 - .L_16)
.L_16:
        /*002c*/ 	.word	0x00000000
        /*0030*/ 	.short	0x0004
        /*0032*/ 	.short	0x0020
        /*0034*/ 	.byte	0x00, 0xf4, 0x21, 0x00


	//----- nvinfo : EIATTR_KPARAM_INFO
	.align		4
.L_17:
        /*0038*/ 	.byte	0x04, 0x17
        /*003a*/ 	.short	(.L_19 - .L_18)
.L_18:
        /*003c*/ 	.word	0x00000000
        /*0040*/ 	.short	0x0003
        /*0042*/ 	.short	0x0018
        /*0044*/ 	.byte	0x00, 0xf4, 0x21, 0x00


	//----- nvinfo : EIATTR_KPARAM_INFO
	.align		4
.L_19:
        /*0048*/ 	.byte	0x04, 0x17
        /*004a*/ 	.short	(.L_21 - .L_20)
.L_20:
        /*004c*/ 	.word	0x00000000
        /*0050*/ 	.short	0x0002
        /*0052*/ 	.short	0x0010
        /*0054*/ 	.byte	0x00, 0xf4, 0x21, 0x00


	//----- nvinfo : EIATTR_KPARAM_INFO
	.align		4
.L_21:
        /*0058*/ 	.byte	0x04, 0x17
        /*005a*/ 	.short	(.L_23 - .L_22)
.L_22:
        /*005c*/ 	.word	0x00000000
        /*0060*/ 	.short	0x0001
        /*0062*/ 	.short	0x0008
        /*0064*/ 	.byte	0x00, 0xf4, 0x21, 0x00


	//----- nvinfo : EIATTR_KPARAM_INFO
	.align		4
.L_23:
        /*0068*/ 	.byte	0x04, 0x17
        /*006a*/ 	.short	(.L_25 - .L_24)
.L_24:
        /*006c*/ 	.word	0x00000000
        /*0070*/ 	.short	0x0000
        /*0072*/ 	.short	0x0000
        /*0074*/ 	.byte	0x00, 0xf4, 0x21, 0x00


	//----- nvinfo : EIATTR_SPARSE_MMA_MASK
	.align		4
.L_25:
        /*0078*/ 	.byte	0x03, 0x50
        /*007a*/ 	.short	0x0000


	//----- nvinfo : EIATTR_MAXREG_COUNT
	.align		4
        /*007c*/ 	.byte	0x03, 0x1b
        /*007e*/ 	.short	0x00ff


	//----- nvinfo : EIATTR_EXIT_INSTR_OFFSETS
	.align		4
        /*0080*/ 	.byte	0x04, 0x1c
        /*0082*/ 	.short	(.L_27 - .L_26)


	//   ....[0]....
.L_26:
        /*0084*/ 	.word	0x00000360


	//----- nvinfo : EIATTR_REQNTID
	.align		4
.L_27:
        /*0088*/ 	.byte	0x04, 0x10
        /*008a*/ 	.short	(.L_29 - .L_28)
.L_28:
        /*008c*/ 	.word	0x00000080
        /*0090*/ 	.word	0x00000001
        /*0094*/ 	.word	0x00000001


	//----- nvinfo : EIATTR_CBANK_PARAM_SIZE
	.align		4
.L_29:
        /*0098*/ 	.byte	0x03, 0x19
        /*009a*/ 	.short	0x0034


	//----- nvinfo : EIATTR_PARAM_CBANK
	.align		4
        /*009c*/ 	.byte	0x04, 0x0a
        /*009e*/ 	.short	(.L_31 - .L_30)
	.align		4
.L_30:
        /*00a0*/ 	.word	index@(.nv.constant0.triton_poi_fused__native_batch_norm_legit_no_training_relu_17)
        /*00a4*/ 	.short	0x0210
        /*00a6*/ 	.short	0x0034


	//----- nvinfo : EIATTR_SW_WAR
	.align		4
.L_31:
        /*00a8*/ 	.byte	0x04, 0x36
        /*00aa*/ 	.short	(.L_33 - .L_32)
.L_32:
        /*00ac*/ 	.word	0x00000008
.L_33:


//--------------------- .nv.callgraph             --------------------------
	.section	.nv.callgraph,"",@"SHT_CUDA_CALLGRAPH"
	.align	4
	.sectionentsize	8
	.align		4
        /*0000*/ 	.word	0x00000000
	.align		4
        /*0004*/ 	.word	0xffffffff
	.align		4
        /*0008*/ 	.word	0x00000000
	.align		4
        /*000c*/ 	.word	0xfffffffe
	.align		4
        /*0010*/ 	.word	0x00000000
	.align		4
        /*0014*/ 	.word	0xfffffffd
	.align		4
        /*0018*/ 	.word	0x00000000
	.align		4
        /*001c*/ 	.word	0xfffffffc


//--------------------- .nv.constant4             --------------------------
	.section	.nv.constant4,"a",@progbits
	.align	8
	.align		8
.nv.constant4:
        /*0000*/ 	.dword	_$_str
	.align		8
        /*0008*/ 	.dword	_$_str_$_2


//--------------------- .text.triton_poi_fused__native_batch_norm_legit_no_training_relu_17 --------------------------
	.section	.text.triton_poi_fused__native_batch_norm_legit_no_training_relu_17,"ax",@progbits
	.align	128
        .global         triton_poi_fused__native_batch_norm_legit_no_training_relu_17
        .type           triton_poi_fused__native_batch_norm_legit_no_training_relu_17,@function
        .size           triton_poi_fused__native_batch_norm_legit_no_training_relu_17,(.L_x_1 - triton_poi_fused__native_batch_norm_legit_no_training_relu_17)
        .other          triton_poi_fused__native_batch_norm_legit_no_training_relu_17,@"STO_CUDA_ENTRY STV_DEFAULT"
triton_poi_fused__native_batch_norm_legit_no_training_relu_17:
.text.triton_poi_fused__native_batch_norm_legit_no_training_relu_17:
[----:B------:R-:W-:Y:S01]  /*0000*/  LDC R1, c[0x0][0x28] ;  /* 0x00000a00ff017b82 */ /* 0x000fe20000000800 */
[----:B------:R-:W1:Y:S07]  /*0010*/  S2R R0, SR_TID.X ;  /* 0x0000000000007919 */ /* 0x000e6e0000002100 */
[----:B------:R-:W2:Y:S01]  /*0020*/  LDC.64 R6, c[0x0][0x220] ;  /* 0x00008800ff067b82 */ /* 0x000ea20000000a00 */
[----:B------:R-:W-:Y:S01]  /*0030*/  ULDC.64 UR4, c[0x0][0x208] ;  /* 0x0000820000047ab9 */ /* 0x000fe20000000a00 */
[----:B------:R-:W3:Y:S06]  /*0040*/  S2R R5, SR_CTAID.X ;  /* 0x0000000000057919 */ /* 0x000eec0000002500 */
[----:B------:R-:W4:Y:S08]  /*0050*/  LDC.64 R8, c[0x0][0x228] ;  /* 0x00008a00ff087b82 */ /* 0x000f300000000a00 */
[----:B------:R-:W5:Y:S01]  /*0060*/  LDC.64 R10, c[0x0][0x230] ;  /* 0x00008c00ff0a7b82 */ /* 0x000f620000000a00 */
[----:B-1----:R-:W-:-:S02]  /*0070*/  SHF.L.U32 R0, R0, 0x1, RZ ;  /* 0x0000000100007819 */ /* 0x002fc400000006ff */
[----:B---3--:R-:W-:Y:S02]  /*0080*/  SHF.R.S32.HI R3, RZ, 0x17, R5 ;  /* 0x00000017ff037819 */ /* 0x008fe40000011405 */
[----:B------:R-:W-:Y:S02]  /*0090*/  LOP3.LUT R0, R0, 0xfe, RZ, 0xc0, !PT ;  /* 0x000000fe00007812 */ /* 0x000fe400078ec0ff */
[----:B------:R-:W-:Y:S02]  /*00a0*/  SGXT R3, R3, 0x1 ;  /* 0x000000010303781a */ /* 0x000fe40000000200 */
[----:B------:R-:W-:-:S04]  /*00b0*/  LEA R0, R5, R0, 0x8 ;  /* 0x0000000005007211 */ /* 0x000fc800078e40ff */
[----:B------:R-:W-:-:S04]  /*00c0*/  LEA.HI R3, R3, R0, RZ, 0x4 ;  /* 0x0000000003037211 */ /* 0x000fc800078f20ff */
[----:B------:R-:W-:-:S05]  /*00d0*/  SHF.R.S32.HI R3, RZ, 0x4, R3 ;  /* 0x00000004ff037819 */ /* 0x000fca0000011403 */
[----:B------:R-:W-:-:S05]  /*00e0*/  IMAD.HI R2, R3, 0x2aaaaaab, RZ ;  /* 0x2aaaaaab03027827 */ /* 0x000fca00078e02ff */
[----:B------:R-:W-:-:S04]  /*00f0*/  SHF.R.U32.HI R5, RZ, 0x1f, R2 ;  /* 0x0000001fff057819 */ /* 0x000fc80000011602 */
[----:B------:R-:W-:Y:S02]  /*0100*/  LEA.HI R2, R2, R5, RZ, 0x1a ;  /* 0x0000000502027211 */ /* 0x000fe400078fd0ff */
[----:B------:R-:W1:Y:S03]  /*0110*/  LDC.64 R4, c[0x0][0x218] ;  /* 0x00008600ff047b82 */ /* 0x000e660000000a00 */
[----:B------:R-:W-:-:S04]  /*0120*/  IMAD R13, R2, -0x180, R3 ;  /* 0xfffffe80020d7824 */ /* 0x000fc800078e0203 */
[C---:B--2---:R-:W-:Y:S01]  /*0130*/  IMAD.WIDE R6, R13.reuse, 0x4, R6 ;  /* 0x000000040d067825 */ /* 0x044fe200078e0206 */
[----:B------:R-:W2:Y:S05]  /*0140*/  LDC.64 R2, c[0x0][0x210] ;  /* 0x00008400ff027b82 */ /* 0x000eaa0000000a00 */
[----:B------:R-:W3:Y:S01]  /*0150*/  LDG.E.EL R6, desc[UR4][R6.64] ;  /* 0x0000000406067981 */ /* 0x000ee2000c2e1900 */
[----:B----4-:R-:W-:-:S04]  /*0160*/  IMAD.WIDE R8, R13, 0x4, R8 ;  /* 0x000000040d087825 */ /* 0x010fc800078e0208 */
[C---:B-----5:R-:W-:Y:S02]  /*0170*/  IMAD.WIDE R10, R13.reuse, 0x4, R10 ;  /* 0x000000040d0a7825 */ /* 0x060fe400078e020a */
[----:B------:R-:W4:Y:S02]  /*0180*/  LDG.E.EL R8, desc[UR4][R8.64] ;  /* 0x0000000408087981 */ /* 0x000f24000c2e1900 */
[----:B-1----:R-:W-:Y:S02]  /*0190*/  IMAD.WIDE R4, R13, 0x4, R4 ;  /* 0x000000040d047825 */ /* 0x002fe400078e0204 */
[----:B------:R-:W4:Y:S04]  /*01a0*/  LDG.E.EL R11, desc[UR4][R10.64] ;  /* 0x000000040a0b7981 */ /* 0x000f28000c2e1900 */
[----:B------:R1:W5:Y:S01]  /*01b0*/  LDG.E.EL R12, desc[UR4][R4.64] ;  /* 0x00000004040c7981 */ /* 0x000362000c2e1900 */
[----:B--2---:R-:W-:-:S06]  /*01c0*/  IMAD.WIDE R2, R0, 0x4, R2 ;  /* 0x0000000400027825 */ /* 0x004fcc00078e0202 */
[----:B------:R-:W5:Y:S01]  /*01d0*/  LDG.E.64 R2, desc[UR4][R2.64] ;  /* 0x0000000402027981 */ /* 0x000f62000c1e1b00 */
[----:B------:R-:W-:Y:S01]  /*01e0*/  HFMA2.MMA R14, -RZ, RZ, 1.625, 0 ;  /* 0x3e800000ff0e7435 */ /* 0x000fe200000001ff */
[----:B-1----:R-:W1:Y:S02]  /*01f0*/  LDC.64 R4, c[0x0][0x238] ;  /* 0x00008e00ff047b82 */ /* 0x002e640000000a00 */
[----:B-1----:R-:W-:-:S04]  /*0200*/  IMAD.WIDE R4, R0, 0x4, R4 ;  /* 0x0000000400047825 */ /* 0x002fc800078e0204 */
[----:B---3--:R-:W-:-:S04]  /*0210*/  FADD R6, R6, 0.0010000000474974513054 ;  /* 0x3a83126f06067421 */ /* 0x008fc80000000000 */
[----:B------:R-:W1:Y:S02]  /*0220*/  MUFU.SQRT R7, R6 ;  /* 0x0000000600077308 */ /* 0x000e640000002000 */
[C---:B-1----:R-:W-:Y:S02]  /*0230*/  FSETP.GT.AND P0, PT, R7.reuse, 8.50705917302346158658e+37, PT ;  /* 0x7e8000000700780b */ /* 0x042fe40003f04000 */
[----:B------:R-:W-:-:S11]  /*0240*/  FSETP.GEU.AND P1, PT, R7, 1.175494350822287508e-38, PT ;  /* 0x008000000700780b */ /* 0x000fd60003f2e000 */
[----:B------:R-:W-:-:S04]  /*0250*/  @P0 FMUL R7, R7, 0.25 ;  /* 0x3e80000007070820 */ /* 0x000fc80000400000 */
[----:B------:R-:W-:-:S06]  /*0260*/  @!P1 FMUL R7, R7, 16777216 ;  /* 0x4b80000007079820 */ /* 0x000fcc0000400000 */
[----:B------:R-:W1:Y:S01]  /*0270*/  MUFU.RCP R7, R7 ;  /* 0x0000000700077308 */ /* 0x000e620000001000 */
[----:B------:R-:W-:Y:S01]  /*0280*/  FSEL R14, R14, 1, P0 ;  /* 0x3f8000000e0e7808 */ /* 0x000fe20000000000 */
[----:B-----5:R-:W-:-:S04]  /*0290*/  FADD R2, R2, -R12 ;  /* 0x8000000c02027221 */ /* 0x020fc80000000000 */
[----:B------:R-:W-:Y:S01]  /*02a0*/  @!P1 FMUL R14, R14, 16777216 ;  /* 0x4b8000000e0e9820 */ /* 0x000fe20000400000 */
[----:B------:R-:W-:-:S03]  /*02b0*/  FADD R3, R3, -R12 ;  /* 0x8000000c03037221 */ /* 0x000fc60000000000 */
[----:B-1----:R-:W-:-:S04]  /*02c0*/  FMUL R14, R7, R14 ;  /* 0x0000000e070e7220 */ /* 0x002fc80000400000 */
[-C--:B------:R-:W-:Y:S01]  /*02d0*/  FMUL R2, R2, R14.reuse ;  /* 0x0000000e02027220 */ /* 0x080fe20000400000 */
[----:B------:R-:W-:-:S03]  /*02e0*/  FMUL R14, R3, R14 ;  /* 0x0000000e030e7220 */ /* 0x000fc60000400000 */
[C-C-:B----4-:R-:W-:Y:S01]  /*02f0*/  FFMA R2, R8.reuse, R2, R11.reuse ;  /* 0x0000000208027223 */ /* 0x150fe2000000000b */
[----:B------:R-:W-:-:S04]  /*0300*/  FFMA R14, R8, R14, R11 ;  /* 0x0000000e080e7223 */ /* 0x000fc8000000000b */
[----:B------:R-:W-:Y:S02]  /*0310*/  FSETP.GEU.AND P0, PT, R2, RZ, PT ;  /* 0x000000ff0200720b */ /* 0x000fe40003f0e000 */
[----:B------:R-:W-:Y:S02]  /*0320*/  FSETP.GEU.AND P1, PT, R14, RZ, PT ;  /* 0x000000ff0e00720b */ /* 0x000fe40003f2e000 */
[----:B------:R-:W-:Y:S02]  /*0330*/  FSEL R2, R2, RZ, P0 ;  /* 0x000000ff02027208 */ /* 0x000fe40000000000 */
[----:B------:R-:W-:-:S05]  /*0340*/  FSEL R3, R14, RZ, P1 ;  /* 0x000000ff0e037208 */ /* 0x000fca0000800000 */
[----:B------:R-:W-:Y:S01]  /*0350*/  STG.E.64 desc[UR4][R4.64], R2 ;  /* 0x0000000204007986 */ /* 0x000fe2000c101b04 */
[----:B------:R-:W-:Y:S05]  /*0360*/  EXIT ;  /* 0x000000000000794d */ /* 0x000fea0003800000 */
.L_x_0:
[----:B------:R-:W-:-:S00]  /*0370*/  BRA `(.L_x_0) ;  /* 0xfffffffc00fc7947 */ /* 0x000fc0000383ffff */
[----:B------:R-:W-:-:S00]  /*0380*/  NOP ;  /* 0x0000000000007918 */ /* 0x000fc00000000000 */
[----:B------:R-:W-:-:S00]  /*0390*/  NOP ;  /* 0x0000000000007918 */ /* 0x000fc00000000000 */
[----:B------:R-:W-:-:S00]  /*03a0*/  NOP ;  /* 0x0000000000007918 */ /* 0x000fc00000000000 */
[----:B------:R-:W-:-:S00]  /*03b0*/  NOP ;  /* 0x0000000000007918 */ /* 0x000fc00000000000 */
[----:B------:R-:W-:-:S00]  /*03c0*/  NOP ;  /* 0x0000000000007918 */ /* 0x000fc00000000000 */
[----:B------:R-:W-:-:S00]  /*03d0*/  NOP ;  /* 0x0000000000007918 */ /* 0x000fc00000000000 */
[----:B------:R-:W-:-:S00]  /*03e0*/  NOP ;  /* 0x0000000000007918 */ /* 0x000fc00000000000 */
[----:B------:R-:W-:-:S00]  /*03f0*/  NOP ;  /* 0x0000000000007918 */ /* 0x000fc00000000000 */
.L_x_1:


//--------------------- .nv.global.init           --------------------------
	.section	.nv.global.init,"aw",@progbits
.nv.global.init:
	.type		_$_str,@object
	.size		_$_str,(_$_str_$_2 - _$_str)
_$_str:
        /*0000*/ 	.byte	0x5f, 0x5f, 0x43, 0x55, 0x44, 0x41, 0x5f, 0x46, 0x54, 0x5a, 0x00
	.type		_$_str_$_2,@object
	.size		_$_str_$_2,(.L_1 - _$_str_$_2)
_$_str_$_2:
        /*000b*/ 	.byte	0x5f, 0x5f, 0x43, 0x55, 0x44, 0x41, 0x5f, 0x50, 0x52, 0x45, 0x43, 0x5f, 0x53, 0x51, 0x52, 0x54
        /*001b*/ 	.byte	0x00
.L_1:


//--------------------- .nv.constant0.triton_poi_fused__native_batch_norm_legit_no_training_relu_17 --------------------------
	.section	.nv.constant0.triton_poi_fused__native_batch_norm_legit_no_training_relu_17,"a",@progbits
	.sectionflags	@""
	.align	4
.nv.constant0.triton_poi_fused__native_batch_norm_legit_no_training_relu_17:
	.zero		580
